//
// Generated by NVIDIA NVVM Compiler
//
// Compiler Build ID: CL-36424714
// Cuda compilation tools, release 13.0, V13.0.88
// Based on NVVM 20.0.0
//

.version 9.0
.target sm_100
.address_size 64

	// .globl	_Z11one_stenciliPKdPd
// _ZZ15one_stencil_shmiPKdPdE4temp has been demoted

.visible .entry _Z11one_stenciliPKdPd(
	.param .u32 _Z11one_stenciliPKdPd_param_0,
	.param .u64 .ptr .align 1 _Z11one_stenciliPKdPd_param_1,
	.param .u64 .ptr .align 1 _Z11one_stenciliPKdPd_param_2
)
{
	.reg .pred 	%p<3>;
	.reg .b32 	%r<8>;
	.reg .b64 	%rd<8>;
	.reg .b64 	%fd<11>;

	ld.param.u32 	%r2, [_Z11one_stenciliPKdPd_param_0];
	ld.param.u64 	%rd1, [_Z11one_stenciliPKdPd_param_1];
	ld.param.u64 	%rd2, [_Z11one_stenciliPKdPd_param_2];
	mov.u32 	%r3, %ctaid.x;
	mov.u32 	%r4, %ntid.x;
	mov.u32 	%r5, %tid.x;
	mad.lo.s32 	%r1, %r3, %r4, %r5;
	setp.gt.s32 	%p1, %r1, 2;
	selp.u32 	%r6, 1, 0, %p1;
	add.s32 	%r7, %r2, -3;
	setp.lt.s32 	%p2, %r7, %r6;
	@%p2 bra 	$L__BB0_2;
	cvta.to.global.u64 	%rd3, %rd1;
	cvta.to.global.u64 	%rd4, %rd2;
	mul.wide.s32 	%rd5, %r1, 8;
	add.s64 	%rd6, %rd3, %rd5;
	ld.global.nc.f64 	%fd1, [%rd6+-24];
	ld.global.nc.f64 	%fd2, [%rd6+-16];
	add.f64 	%fd3, %fd1, %fd2;
	ld.global.nc.f64 	%fd4, [%rd6];
	add.f64 	%fd5, %fd3, %fd4;
	ld.global.nc.f64 	%fd6, [%rd6+16];
	add.f64 	%fd7, %fd5, %fd6;
	ld.global.nc.f64 	%fd8, [%rd6+24];
	add.f64 	%fd9, %fd7, %fd8;
	fma.rn.f64 	%fd10, %fd9, 0d3FB999999999999A, 0d409F400000000000;
	add.s64 	%rd7, %rd4, %rd5;
	st.global.f64 	[%rd7], %fd10;
$L__BB0_2:
	ret;

}
	// .globl	_Z15one_stencil_shmiPKdPd
.visible .entry _Z15one_stencil_shmiPKdPd(
	.param .u32 _Z15one_stencil_shmiPKdPd_param_0,
	.param .u64 .ptr .align 1 _Z15one_stencil_shmiPKdPd_param_1,
	.param .u64 .ptr .align 1 _Z15one_stencil_shmiPKdPd_param_2
)
{
	.reg .pred 	%p<7>;
	.reg .b32 	%r<13>;
	.reg .b64 	%rd<9>;
	.reg .b64 	%fd<14>;
	// demoted variable
	.shared .align 8 .b8 _ZZ15one_stencil_shmiPKdPdE4temp[2096];
	ld.param.u32 	%r4, [_Z15one_stencil_shmiPKdPd_param_0];
	ld.param.u64 	%rd2, [_Z15one_stencil_shmiPKdPd_param_1];
	ld.param.u64 	%rd3, [_Z15one_stencil_shmiPKdPd_param_2];
	mov.u32 	%r5, %ctaid.x;
	mov.u32 	%r6, %ntid.x;
	mov.u32 	%r1, %tid.x;
	mad.lo.s32 	%r2, %r5, %r6, %r1;
	setp.lt.s32 	%p1, %r2, %r4;
	@%p1 bra 	$L__BB1_2;
	bar.sync 	0;
	bra.uni 	$L__BB1_7;
$L__BB1_2:
	cvta.to.global.u64 	%rd4, %rd2;
	mul.wide.s32 	%rd5, %r2, 8;
	add.s64 	%rd1, %rd4, %rd5;
	ld.global.nc.f64 	%fd1, [%rd1];
	shl.b32 	%r7, %r1, 3;
	mov.u32 	%r8, _ZZ15one_stencil_shmiPKdPdE4temp;
	add.s32 	%r3, %r8, %r7;
	st.shared.f64 	[%r3+24], %fd1;
	setp.gt.u32 	%p2, %r1, 2;
	@%p2 bra 	$L__BB1_5;
	setp.gt.s32 	%p3, %r2, 2;
	selp.u32 	%r9, 1, 0, %p3;
	add.s32 	%r10, %r4, -3;
	setp.lt.s32 	%p4, %r10, %r9;
	@%p4 bra 	$L__BB1_5;
	ld.global.nc.f64 	%fd2, [%rd1+-24];
	st.shared.f64 	[%r3], %fd2;
	ld.global.nc.f64 	%fd3, [%rd1+2048];
	st.shared.f64 	[%r3+2072], %fd3;
$L__BB1_5:
	bar.sync 	0;
	setp.gt.s32 	%p5, %r2, 2;
	selp.u32 	%r11, 1, 0, %p5;
	add.s32 	%r12, %r4, -3;
	setp.lt.s32 	%p6, %r12, %r11;
	@%p6 bra 	$L__BB1_7;
	ld.shared.f64 	%fd4, [%r3];
	ld.shared.f64 	%fd5, [%r3+8];
	add.f64 	%fd6, %fd4, %fd5;
	ld.shared.f64 	%fd7, [%r3+24];
	add.f64 	%fd8, %fd6, %fd7;
	ld.shared.f64 	%fd9, [%r3+40];
	add.f64 	%fd10, %fd8, %fd9;
	ld.shared.f64 	%fd11, [%r3+48];
	add.f64 	%fd12, %fd10, %fd11;
	fma.rn.f64 	%fd13, %fd12, 0d3FB999999999999A, 0d409F400000000000;
	cvta.to.global.u64 	%rd6, %rd3;
	add.s64 	%rd8, %rd6, %rd5;
	st.global.f64 	[%rd8], %fd13;
$L__BB1_7:
	ret;

}


// ===== COMPILED SASS (sm_100) =====

	.target	sm_100

	.elftype	@"ET_EXEC"


//--------------------- .note.nv.tkinfo           --------------------------
	.section	.note.nv.tkinfo,"",@"SHT_NOTE"
	.sectionflags	@"SHF_NOTE_NV_TKINFO"
	.tkinfo
        /*0018*/ 	.word	0x00000002
        /*0030*/ 	.string	""
        /*0030*/ 	.string	"ptxas"
        /*0030*/ 	.string	"Cuda compilation tools, release 13.0, V13.0.88"
        /*0030*/ 	.string	"Build cuda_13.0.r13.0/compiler.36424714_0"
        /*0030*/ 	.string	"-arch sm_100 -m 64 "



//--------------------- .note.nv.cuinfo           --------------------------
	.section	.note.nv.cuinfo,"",@"SHT_NOTE"
	.sectionflags	@"SHF_NOTE_NV_CUINFO"
        /*0018*/ 	.short	0x0002
        /*001a*/ 	.short	0x0064
        /*001c*/ 	.short	0x0082
	.zero		2


//--------------------- .nv.info                  --------------------------
	.section	.nv.info,"",@"SHT_CUDA_INFO"
	.align	4


	//----- nvinfo : EIATTR_REGCOUNT
	.align		4
        /*0000*/ 	.byte	0x04, 0x2f
        /*0002*/ 	.short	(.L_1 - .L_0)
	.align		4
.L_0:
        /*0004*/ 	.word	index@(_Z11one_stenciliPKdPd)
        /*0008*/ 	.word	0x00000010


	//----- nvinfo : EIATTR_FRAME_SIZE
	.align		4
.L_1:
        /*000c*/ 	.byte	0x04, 0x11
        /*000e*/ 	.short	(.L_3 - .L_2)
	.align		4
.L_2:
        /*0010*/ 	.word	index@(_Z11one_stenciliPKdPd)
        /*0014*/ 	.word	0x00000000


	//----- nvinfo : EIATTR_REGCOUNT
	.align		4
.L_3:
        /*0018*/ 	.byte	0x04, 0x2f
        /*001a*/ 	.short	(.L_5 - .L_4)
	.align		4
.L_4:
        /*001c*/ 	.word	index@(_Z15one_stencil_shmiPKdPd)
        /*0020*/ 	.word	0x00000010


	//----- nvinfo : EIATTR_FRAME_SIZE
	.align		4
.L_5:
        /*0024*/ 	.byte	0x04, 0x11
        /*0026*/ 	.short	(.L_7 - .L_6)
	.align		4
.L_6:
        /*0028*/ 	.word	index@(_Z15one_stencil_shmiPKdPd)
        /*002c*/ 	.word	0x00000000


	//----- nvinfo : EIATTR_MIN_STACK_SIZE
	.align		4
.L_7:
        /*0030*/ 	.byte	0x04, 0x12
        /*0032*/ 	.short	(.L_9 - .L_8)
	.align		4
.L_8:
        /*0034*/ 	.word	index@(_Z15one_stencil_shmiPKdPd)
        /*0038*/ 	.word	0x00000000


	//----- nvinfo : EIATTR_MIN_STACK_SIZE
	.align		4
.L_9:
        /*003c*/ 	.byte	0x04, 0x12
        /*003e*/ 	.short	(.L_11 - .L_10)
	.align		4
.L_10:
        /*0040*/ 	.word	index@(_Z11one_stenciliPKdPd)
        /*0044*/ 	.word	0x00000000
.L_11:


//--------------------- .nv.compat                --------------------------
	.section	.nv.compat,"",@"SHT_CUDA_COMPAT_INFO"
	.align	4
        /*0000*/ 	.byte	0x02, 0x09, 0x00, 0x00, 0x02, 0x02, 0x01, 0x00, 0x02, 0x05, 0x05, 0x00, 0x03, 0x07, 0x01, 0x01
        /*0010*/ 	.byte	0x02, 0x03, 0x00, 0x00, 0x02, 0x06, 0x01, 0x00, 0x04, 0x0b, 0x08, 0x00, 0x01, 0x00, 0x00, 0x00
        /*0020*/ 	.byte	0x00, 0x00, 0x00, 0x00


//--------------------- .nv.info._Z15one_stencil_shmiPKdPd --------------------------
	.section	.nv.info._Z15one_stencil_shmiPKdPd,"",@"SHT_CUDA_INFO"
	.sectionflags	@""
	.align	4


	//----- nvinfo : EIATTR_CUDA_API_VERSION
	.align		4
        /*0000*/ 	.byte	0x04, 0x37
        /*0002*/ 	.short	(.L_13 - .L_12)
.L_12:
        /*0004*/ 	.word	0x00000082


	//----- nvinfo : EIATTR_KPARAM_INFO
	.align		4
.L_13:
        /*0008*/ 	.byte	0x04, 0x17
        /*000a*/ 	.short	(.L_15 - .L_14)
.L_14:
        /*000c*/ 	.word	0x00000000
        /*0010*/ 	.short	0x0002
        /*0012*/ 	.short	0x0010
        /*0014*/ 	.byte	0x00, 0xf5, 0x21, 0x00


	//----- nvinfo : EIATTR_KPARAM_INFO
	.align		4
.L_15:
        /*0018*/ 	.byte	0x04, 0x17
        /*001a*/ 	.short	(.L_17 - .L_16)
.L_16:
        /*001c*/ 	.word	0x00000000
        /*0020*/ 	.short	0x0001
        /*0022*/ 	.short	0x0008
        /*0024*/ 	.byte	0x00, 0xf5, 0x21, 0x00


	//----- nvinfo : EIATTR_KPARAM_INFO
	.align		4
.L_17:
        /*0028*/ 	.byte	0x04, 0x17
        /*002a*/ 	.short	(.L_19 - .L_18)
.L_18:
        /*002c*/ 	.word	0x00000000
        /*0030*/ 	.short	0x0000
        /*0032*/ 	.short	0x0000
        /*0034*/ 	.byte	0x00, 0xf0, 0x11, 0x00


	//----- nvinfo : EIATTR_SPARSE_MMA_MASK
	.align		4
.L_19:
        /*0038*/ 	.byte	0x03, 0x50
        /*003a*/ 	.short	0x0000


	//----- nvinfo : EIATTR_MAXREG_COUNT
	.align		4
        /*003c*/ 	.byte	0x03, 0x1b
        /*003e*/ 	.short	0x00ff


	//----- nvinfo : EIATTR_NUM_BARRIERS
	.align		4
        /*0040*/ 	.byte	0x02, 0x4c
        /*0042*/ 	.byte	0x01
	.zero		1


	//----- nvinfo : EIATTR_MERCURY_ISA_VERSION
	.align		4
        /*0044*/ 	.byte	0x03, 0x5f
        /*0046*/ 	.short	0x0101


	//----- nvinfo : EIATTR_VRC_CTA_INIT_COUNT
	.align		4
        /*0048*/ 	.byte	0x02, 0x4a
	.zero		1
	.zero		1


	//----- nvinfo : EIATTR_EXIT_INSTR_OFFSETS
	.align		4
        /*004c*/ 	.byte	0x04, 0x1c
        /*004e*/ 	.short	(.L_21 - .L_20)


	//   ....[0]....
.L_20:
        /*0050*/ 	.word	0x00000080


	//   ....[1]....
        /*0054*/ 	.word	0x000001d0


	//   ....[2]....
        /*0058*/ 	.word	0x000002d0


	//----- nvinfo : EIATTR_CBANK_PARAM_SIZE
	.align		4
.L_21:
        /*005c*/ 	.byte	0x03, 0x19
        /*005e*/ 	.short	0x0018


	//----- nvinfo : EIATTR_PARAM_CBANK
	.align		4
        /*0060*/ 	.byte	0x04, 0x0a
        /*0062*/ 	.short	(.L_23 - .L_22)
	.align		4
.L_22:
        /*0064*/ 	.word	index@(.nv.constant0._Z15one_stencil_shmiPKdPd)
        /*0068*/ 	.short	0x0380
        /*006a*/ 	.short	0x0018


	//----- nvinfo : EIATTR_SW_WAR
	.align		4
.L_23:
        /*006c*/ 	.byte	0x04, 0x36
        /*006e*/ 	.short	(.L_25 - .L_24)
.L_24:
        /*0070*/ 	.word	0x00000008
.L_25:


//--------------------- .nv.info._Z11one_stenciliPKdPd --------------------------
	.section	.nv.info._Z11one_stenciliPKdPd,"",@"SHT_CUDA_INFO"
	.sectionflags	@""
	.align	4


	//----- nvinfo : EIATTR_CUDA_API_VERSION
	.align		4
        /*0000*/ 	.byte	0x04, 0x37
        /*0002*/ 	.short	(.L_27 - .L_26)
.L_26:
        /*0004*/ 	.word	0x00000082


	//----- nvinfo : EIATTR_KPARAM_INFO
	.align		4
.L_27:
        /*0008*/ 	.byte	0x04, 0x17
        /*000a*/ 	.short	(.L_29 - .L_28)
.L_28:
        /*000c*/ 	.word	0x00000000
        /*0010*/ 	.short	0x0002
        /*0012*/ 	.short	0x0010
        /*0014*/ 	.byte	0x00, 0xf5, 0x21, 0x00


	//----- nvinfo : EIATTR_KPARAM_INFO
	.align		4
.L_29:
        /*0018*/ 	.byte	0x04, 0x17
        /*001a*/ 	.short	(.L_31 - .L_30)
.L_30:
        /*001c*/ 	.word	0x00000000
        /*0020*/ 	.short	0x0001
        /*0022*/ 	.short	0x0008
        /*0024*/ 	.byte	0x00, 0xf5, 0x21, 0x00


	//----- nvinfo : EIATTR_KPARAM_INFO
	.align		4
.L_31:
        /*0028*/ 	.byte	0x04, 0x17
        /*002a*/ 	.short	(.L_33 - .L_32)
.L_32:
        /*002c*/ 	.word	0x00000000
        /*0030*/ 	.short	0x0000
        /*0032*/ 	.short	0x0000
        /*0034*/ 	.byte	0x00, 0xf0, 0x11, 0x00


	//----- nvinfo : EIATTR_SPARSE_MMA_MASK
	.align		4
.L_33:
        /*0038*/ 	.byte	0x03, 0x50
        /*003a*/ 	.short	0x0000


	//----- nvinfo : EIATTR_MAXREG_COUNT
	.align		4
        /*003c*/ 	.byte	0x03, 0x1b
        /*003e*/ 	.short	0x00ff


	//----- nvinfo : EIATTR_MERCURY_ISA_VERSION
	.align		4
        /*0040*/ 	.byte	0x03, 0x5f
        /*0042*/ 	.short	0x0101


	//----- nvinfo : EIATTR_VRC_CTA_INIT_COUNT
	.align		4
        /*0044*/ 	.byte	0x02, 0x4a
	.zero		1
	.zero		1


	//----- nvinfo : EIATTR_EXIT_INSTR_OFFSETS
	.align		4
        /*0048*/ 	.byte	0x04, 0x1c
        /*004a*/ 	.short	(.L_35 - .L_34)


	//   ....[0]....
.L_34:
        /*004c*/ 	.word	0x000000a0


	//   ....[1]....
        /*0050*/ 	.word	0x000001d0


	//----- nvinfo : EIATTR_CBANK_PARAM_SIZE
	.align		4
.L_35:
        /*0054*/ 	.byte	0x03, 0x19
        /*0056*/ 	.short	0x0018


	//----- nvinfo : EIATTR_PARAM_CBANK
	.align		4
        /*0058*/ 	.byte	0x04, 0x0a
        /*005a*/ 	.short	(.L_37 - .L_36)
	.align		4
.L_36:
        /*005c*/ 	.word	index@(.nv.constant0._Z11one_stenciliPKdPd)
        /*0060*/ 	.short	0x0380
        /*0062*/ 	.short	0x0018


	//----- nvinfo : EIATTR_SW_WAR
	.align		4
.L_37:
        /*0064*/ 	.byte	0x04, 0x36
        /*0066*/ 	.short	(.L_39 - .L_38)
.L_38:
        /*0068*/ 	.word	0x00000008
.L_39:


//--------------------- .nv.callgraph             --------------------------
	.section	.nv.callgraph,"",@"SHT_CUDA_CALLGRAPH"
	.align	4
	.sectionentsize	8
	.align		4
        /*0000*/ 	.word	0x00000000
	.align		4
        /*0004*/ 	.word	0xffffffff
	.align		4
        /*0008*/ 	.word	0x00000000
	.align		4
        /*000c*/ 	.word	0xfffffffe
	.align		4
        /*0010*/ 	.word	0x00000000
	.align		4
        /*0014*/ 	.word	0xfffffffd
	.align		4
        /*0018*/ 	.word	0x00000000
	.align		4
        /*001c*/ 	.word	0xfffffffc


//--------------------- .text._Z15one_stencil_shmiPKdPd --------------------------
	.section	.text._Z15one_stencil_shmiPKdPd,"ax",@progbits
	.align	128
        .global         _Z15one_stencil_shmiPKdPd
        .type           _Z15one_stencil_shmiPKdPd,@function
        .size           _Z15one_stencil_shmiPKdPd,(.L_x_2 - _Z15one_stencil_shmiPKdPd)
        .other          _Z15one_stencil_shmiPKdPd,@"STO_CUDA_ENTRY STV_DEFAULT"
_Z15one_stencil_shmiPKdPd:
.text._Z15one_stencil_shmiPKdPd:
[----:B------:R-:W-:Y:S01]  /*0000*/  LDC R1, c[0x0][0x37c] ;  /* 0x0000df00ff017b82 */ /* 0x000fe20000000800 */
[----:B------:R-:W0:Y:S07]  /*0010*/  S2R R13, SR_TID.X ;  /* 0x00000000000d7919 */ /* 0x000e2e0000002100 */
[----:B------:R-:W0:Y:S01]  /*0020*/  S2UR UR4, SR_CTAID.X ;  /* 0x00000000000479c3 */ /* 0x000e220000002500 */
[----:B------:R-:W1:Y:S07]  /*0030*/  LDCU UR8, c[0x0][0x380] ;  /* 0x00007000ff0877ac */ /* 0x000e6e0008000800 */
[----:B------:R-:W0:Y:S02]  /*0040*/  LDC R0, c[0x0][0x360] ;  /* 0x0000d800ff007b82 */ /* 0x000e240000000800 */
[----:B0-----:R-:W-:-:S05]  /*0050*/  IMAD R0, R0, UR4, R13 ;  /* 0x0000000400007c24 */ /* 0x001fca000f8e020d */
[----:B-1----:R-:W-:-:S13]  /*0060*/  ISETP.GE.AND P0, PT, R0, UR8, PT ;  /* 0x0000000800007c0c */ /* 0x002fda000bf06270 */
[----:B------:R-:W-:Y:S06]  /*0070*/  @P0 BAR.SYNC.DEFER_BLOCKING 0x0 ;  /* 0x0000000000000b1d */ /* 0x000fec0000010000 */
[----:B------:R-:W-:Y:S05]  /*0080*/  @P0 EXIT ;  /* 0x000000000000094d */ /* 0x000fea0003800000 */
[----:B------:R-:W0:Y:S01]  /*0090*/  LDC.64 R2, c[0x0][0x388] ;  /* 0x0000e200ff027b82 */ /* 0x000e220000000a00 */
[----:B------:R-:W-:Y:S01]  /*00a0*/  ISETP.GT.AND P0, PT, R0, 0x2, PT ;  /* 0x000000020000780c */ /* 0x000fe20003f04270 */
[----:B------:R-:W-:Y:S01]  /*00b0*/  UIADD3 UR4, UPT, UPT, UR8, -0x3, URZ ;  /* 0xfffffffd08047890 */ /* 0x000fe2000fffe0ff */
[----:B------:R-:W1:Y:S02]  /*00c0*/  LDCU.64 UR6, c[0x0][0x358] ;  /* 0x00006b00ff0677ac */ /* 0x000e640008000a00 */
[----:B------:R-:W-:-:S04]  /*00d0*/  SEL R4, RZ, 0x1, !P0 ;  /* 0x00000001ff047807 */ /* 0x000fc80004000000 */
[----:B------:R-:W-:-:S04]  /*00e0*/  ISETP.LE.AND P0, PT, R4, UR4, PT ;  /* 0x0000000404007c0c */ /* 0x000fc8000bf03270 */
[----:B------:R-:W-:Y:S01]  /*00f0*/  ISETP.GT.U32.OR P1, PT, R13, 0x2, !P0 ;  /* 0x000000020d00780c */ /* 0x000fe20004724470 */
[----:B0-----:R-:W-:-:S05]  /*0100*/  IMAD.WIDE R2, R0, 0x8, R2 ;  /* 0x0000000800027825 */ /* 0x001fca00078e0202 */
[----:B-1----:R-:W2:Y:S07]  /*0110*/  LDG.E.64.CONSTANT R4, desc[UR6][R2.64] ;  /* 0x0000000602047981 */ /* 0x002eae000c1e9b00 */
[----:B------:R-:W3:Y:S04]  /*0120*/  @!P1 LDG.E.64.CONSTANT R6, desc[UR6][R2.64+-0x18] ;  /* 0xffffe80602069981 */ /* 0x000ee8000c1e9b00 */
[----:B------:R-:W4:Y:S01]  /*0130*/  @!P1 LDG.E.64.CONSTANT R8, desc[UR6][R2.64+0x800] ;  /* 0x0008000602089981 */ /* 0x000f22000c1e9b00 */
[----:B------:R-:W0:Y:S01]  /*0140*/  S2UR UR5, SR_CgaCtaId ;  /* 0x00000000000579c3 */ /* 0x000e220000008800 */
[----:B------:R-:W-:Y:S01]  /*0150*/  UMOV UR4, 0x400 ;  /* 0x0000040000047882 */ /* 0x000fe20000000000 */
[----:B------:R-:W-:Y:S05]  /*0160*/  WARPSYNC.ALL ;  /* 0x0000000000007948 */ /* 0x000fea0003800000 */
[----:B0-----:R-:W-:-:S06]  /*0170*/  ULEA UR4, UR5, UR4, 0x18 ;  /* 0x0000000405047291 */ /* 0x001fcc000f8ec0ff */
[----:B------:R-:W-:-:S05]  /*0180*/  LEA R13, R13, UR4, 0x3 ;  /* 0x000000040d0d7c11 */ /* 0x000fca000f8e18ff */
[----:B--2---:R0:W-:Y:S04]  /*0190*/  STS.64 [R13+0x18], R4 ;  /* 0x000018040d007388 */ /* 0x0041e80000000a00 */
[----:B---3--:R0:W-:Y:S04]  /*01a0*/  @!P1 STS.64 [R13], R6 ;  /* 0x000000060d009388 */ /* 0x0081e80000000a00 */
[----:B----4-:R0:W-:Y:S01]  /*01b0*/  @!P1 STS.64 [R13+0x818], R8 ;  /* 0x000818080d009388 */ /* 0x0101e20000000a00 */
[----:B------:R-:W-:Y:S06]  /*01c0*/  BAR.SYNC.DEFER_BLOCKING 0x0 ;  /* 0x0000000000007b1d */ /* 0x000fec0000010000 */
[----:B------:R-:W-:Y:S05]  /*01d0*/  @!P0 EXIT ;  /* 0x000000000000894d */ /* 0x000fea0003800000 */
[----:B------:R-:W-:Y:S04]  /*01e0*/  LDS.64 R2, [R13] ;  /* 0x000000000d027984 */ /* 0x000fe80000000a00 */
[----:B0-----:R-:W0:Y:S04]  /*01f0*/  LDS.64 R4, [R13+0x8] ;  /* 0x000008000d047984 */ /* 0x001e280000000a00 */
[----:B------:R-:W1:Y:S04]  /*0200*/  LDS.64 R6, [R13+0x18] ;  /* 0x000018000d067984 */ /* 0x000e680000000a00 */
[----:B------:R-:W2:Y:S04]  /*0210*/  LDS.64 R8, [R13+0x28] ;  /* 0x000028000d087984 */ /* 0x000ea80000000a00 */
[----:B------:R-:W3:Y:S01]  /*0220*/  LDS.64 R10, [R13+0x30] ;  /* 0x000030000d0a7984 */ /* 0x000ee20000000a00 */
[----:B0-----:R-:W-:Y:S01]  /*0230*/  DADD R2, R2, R4 ;  /* 0x0000000002027229 */ /* 0x001fe20000000004 */
[----:B------:R-:W-:-:S02]  /*0240*/  IMAD.MOV.U32 R4, RZ, RZ, -0x66666666 ;  /* 0x9999999aff047424 */ /* 0x000fc400078e00ff */
[----:B------:R-:W-:-:S05]  /*0250*/  IMAD.MOV.U32 R5, RZ, RZ, 0x3fb99999 ;  /* 0x3fb99999ff057424 */ /* 0x000fca00078e00ff */
[----:B-1----:R-:W-:Y:S01]  /*0260*/  DADD R2, R2, R6 ;  /* 0x0000000002027229 */ /* 0x002fe20000000006 */
[----:B------:R-:W0:Y:S07]  /*0270*/  LDC.64 R6, c[0x0][0x390] ;  /* 0x0000e400ff067b82 */ /* 0x000e2e0000000a00 */
[----:B--2---:R-:W-:-:S08]  /*0280*/  DADD R2, R2, R8 ;  /* 0x0000000002027229 */ /* 0x004fd00000000008 */
[----:B---3--:R-:W-:-:S08]  /*0290*/  DADD R2, R2, R10 ;  /* 0x0000000002027229 */ /* 0x008fd0000000000a */
[----:B------:R-:W-:Y:S01]  /*02a0*/  DFMA R2, R2, R4, 2000 ;  /* 0x409f40000202742b */ /* 0x000fe20000000004 */
[----:B0-----:R-:W-:-:S06]  /*02b0*/  IMAD.WIDE R4, R0, 0x8, R6 ;  /* 0x0000000800047825 */ /* 0x001fcc00078e0206 */
[----:B------:R-:W-:Y:S01]  /*02c0*/  STG.E.64 desc[UR6][R4.64], R2 ;  /* 0x0000000204007986 */ /* 0x000fe2000c101b06 */
[----:B------:R-:W-:Y:S05]  /*02d0*/  EXIT ;  /* 0x000000000000794d */ /* 0x000fea0003800000 */
.L_x_0:
[----:B------:R-:W-:-:S00]  /*02e0*/  BRA `(.L_x_0) ;  /* 0xfffffffc00fc7947 */ /* 0x000fc0000383ffff */
[----:B------:R-:W-:-:S00]  /*02f0*/  NOP ;  /* 0x0000000000007918 */ /* 0x000fc00000000000 */
        /* <DEDUP_REMOVED lines=8> */
.L_x_2:


//--------------------- .text._Z11one_stenciliPKdPd --------------------------
	.section	.text._Z11one_stenciliPKdPd,"ax",@progbits
	.align	128
        .global         _Z11one_stenciliPKdPd
        .type           _Z11one_stenciliPKdPd,@function
        .size           _Z11one_stenciliPKdPd,(.L_x_3 - _Z11one_stenciliPKdPd)
        .other          _Z11one_stenciliPKdPd,@"STO_CUDA_ENTRY STV_DEFAULT"
_Z11one_stenciliPKdPd:
.text._Z11one_stenciliPKdPd:
[----:B------:R-:W-:Y:S01]  /*0000*/  LDC R1, c[0x0][0x37c] ;  /* 0x0000df00ff017b82 */ /* 0x000fe20000000800 */
[----:B------:R-:W0:Y:S07]  /*0010*/  S2R R3, SR_TID.X ;  /* 0x0000000000037919 */ /* 0x000e2e0000002100 */
[----:B------:R-:W0:Y:S01]  /*0020*/  S2UR UR5, SR_CTAID.X ;  /* 0x00000000000579c3 */ /* 0x000e220000002500 */
[----:B------:R-:W1:Y:S07]  /*0030*/  LDCU UR4, c[0x0][0x380] ;  /* 0x00007000ff0477ac */ /* 0x000e6e0008000800 */
[----:B------:R-:W0:Y:S01]  /*0040*/  LDC R0, c[0x0][0x360] ;  /* 0x0000d800ff007b82 */ /* 0x000e220000000800 */
[----:B-1----:R-:W-:Y:S01]  /*0050*/  UIADD3 UR4, UPT, UPT, UR4, -0x3, URZ ;  /* 0xfffffffd04047890 */ /* 0x002fe2000fffe0ff */
[----:B0-----:R-:W-:-:S05]  /*0060*/  IMAD R0, R0, UR5, R3 ;  /* 0x0000000500007c24 */ /* 0x001fca000f8e0203 */
[----:B------:R-:W-:-:S04]  /*0070*/  ISETP.GT.AND P0, PT, R0, 0x2, PT ;  /* 0x000000020000780c */ /* 0x000fc80003f04270 */
[----:B------:R-:W-:-:S04]  /*0080*/  SEL R2, RZ, 0x1, !P0 ;  /* 0x00000001ff027807 */ /* 0x000fc80004000000 */
[----:B------:R-:W-:-:S13]  /*0090*/  ISETP.LE.AND P0, PT, R2, UR4, PT ;  /* 0x0000000402007c0c */ /* 0x000fda000bf03270 */
[----:B------:R-:W-:Y:S05]  /*00a0*/  @!P0 EXIT ;  /* 0x000000000000894d */ /* 0x000fea0003800000 */
[----:B------:R-:W0:Y:S01]  /*00b0*/  LDC.64 R2, c[0x0][0x388] ;  /* 0x0000e200ff027b82 */ /* 0x000e220000000a00 */
[----:B------:R-:W1:Y:S01]  /*00c0*/  LDCU.64 UR4, c[0x0][0x358] ;  /* 0x00006b00ff0477ac */ /* 0x000e620008000a00 */
[----:B0-----:R-:W-:-:S05]  /*00d0*/  IMAD.WIDE R2, R0, 0x8, R2 ;  /* 0x0000000800027825 */ /* 0x001fca00078e0202 */
[----:B-1----:R-:W2:Y:S04]  /*00e0*/  LDG.E.64.CONSTANT R4, desc[UR4][R2.64+-0x18] ;  /* 0xffffe80402047981 */ /* 0x002ea8000c1e9b00 */
[----:B------:R-:W2:Y:S04]  /*00f0*/  LDG.E.64.CONSTANT R6, desc[UR4][R2.64+-0x10] ;  /* 0xfffff00402067981 */ /* 0x000ea8000c1e9b00 */
[----:B------:R-:W3:Y:S04]  /*0100*/  LDG.E.64.CONSTANT R8, desc[UR4][R2.64] ;  /* 0x0000000402087981 */ /* 0x000ee8000c1e9b00 */
[----:B------:R-:W4:Y:S04]  /*0110*/  LDG.E.64.CONSTANT R10, desc[UR4][R2.64+0x10] ;  /* 0x00001004020a7981 */ /* 0x000f28000c1e9b00 */
[----:B------:R-:W5:Y:S01]  /*0120*/  LDG.E.64.CONSTANT R12, desc[UR4][R2.64+0x18] ;  /* 0x00001804020c7981 */ /* 0x000f62000c1e9b00 */
[----:B--2---:R-:W-:Y:S01]  /*0130*/  DADD R4, R4, R6 ;  /* 0x0000000004047229 */ /* 0x004fe20000000006 */
[----:B------:R-:W-:Y:S01]  /*0140*/  HFMA2 R7, -RZ, RZ, 1.9306640625, -0.0027332305908203125 ;  /* 0x3fb99999ff077431 */ /* 0x000fe200000001ff */
[----:B------:R-:W-:-:S06]  /*0150*/  MOV R6, 0x9999999a ;  /* 0x9999999a00067802 */ /* 0x000fcc0000000f00 */
[----:B---3--:R-:W-:Y:S01]  /*0160*/  DADD R4, R4, R8 ;  /* 0x0000000004047229 */ /* 0x008fe20000000008 */
[----:B------:R-:W0:Y:S07]  /*0170*/  LDC.64 R8, c[0x0][0x390] ;  /* 0x0000e400ff087b82 */ /* 0x000e2e0000000a00 */
[----:B----4-:R-:W-:-:S08]  /*0180*/  DADD R4, R4, R10 ;  /* 0x0000000004047229 */ /* 0x010fd0000000000a */
[----:B-----5:R-:W-:-:S08]  /*0190*/  DADD R4, R4, R12 ;  /* 0x0000000004047229 */ /* 0x020fd0000000000c */
[----:B------:R-:W-:Y:S01]  /*01a0*/  DFMA R4, R4, R6, 2000 ;  /* 0x409f40000404742b */ /* 0x000fe20000000006 */
[----:B0-----:R-:W-:-:S06]  /*01b0*/  IMAD.WIDE R6, R0, 0x8, R8 ;  /* 0x0000000800067825 */ /* 0x001fcc00078e0208 */
[----:B------:R-:W-:Y:S01]  /*01c0*/  STG.E.64 desc[UR4][R6.64], R4 ;  /* 0x0000000406007986 */ /* 0x000fe2000c101b04 */
[----:B------:R-:W-:Y:S05]  /*01d0*/  EXIT ;  /* 0x000000000000794d */ /* 0x000fea0003800000 */
.L_x_1:
        /* <DEDUP_REMOVED lines=10> */
.L_x_3:


//--------------------- .nv.shared._Z15one_stencil_shmiPKdPd --------------------------
	.section	.nv.shared._Z15one_stencil_shmiPKdPd,"aw",@nobits
	.sectionflags	@""
	.align	8
.nv.shared._Z15one_stencil_shmiPKdPd:
	.zero		3120


//--------------------- .nv.shared.reserved.0     --------------------------
	.section	.nv.shared.reserved.0,"aw",@nobits
	.weak		__nv_reservedSMEM_offset_0_alias
	.size		__nv_reservedSMEM_offset_0_alias, 0, 64
	.other		__nv_reservedSMEM_offset_0_alias,@"STO_CUDA_RESERVED_SHARED STV_DEFAULT"
__nv_reservedSMEM_offset_0_alias:
	.zero		0
	.zero		64


//--------------------- .nv.constant0._Z15one_stencil_shmiPKdPd --------------------------
	.section	.nv.constant0._Z15one_stencil_shmiPKdPd,"a",@progbits
	.sectionflags	@""
	.align	4
.nv.constant0._Z15one_stencil_shmiPKdPd:
	.zero		920


//--------------------- .nv.constant0._Z11one_stenciliPKdPd --------------------------
	.section	.nv.constant0._Z11one_stenciliPKdPd,"a",@progbits
	.sectionflags	@""
	.align	4
.nv.constant0._Z11one_stenciliPKdPd:
	.zero		920


//--------------------- SYMBOLS --------------------------

	.type		.nv.reservedSmem.offset0,@object
	.size		.nv.reservedSmem.offset0,0x4
	.type		.nv.reservedSmem.cap,@object
	.size		.nv.reservedSmem.cap,0x4
